//
// Generated by NVIDIA NVVM Compiler
//
// Compiler Build ID: CL-36424714
// Cuda compilation tools, release 13.0, V13.0.88
// Based on NVVM 20.0.0
//

.version 9.0
.target sm_100
.address_size 64

	// .globl	_Z8multiplyP6MatrixS0_S0_Py

.visible .entry _Z8multiplyP6MatrixS0_S0_Py(
	.param .u64 .ptr .align 1 _Z8multiplyP6MatrixS0_S0_Py_param_0,
	.param .u64 .ptr .align 1 _Z8multiplyP6MatrixS0_S0_Py_param_1,
	.param .u64 .ptr .align 1 _Z8multiplyP6MatrixS0_S0_Py_param_2,
	.param .u64 .ptr .align 1 _Z8multiplyP6MatrixS0_S0_Py_param_3
)
{
	.reg .pred 	%p<3>;
	.reg .b32 	%r<10>;
	.reg .b32 	%f<4>;
	.reg .b64 	%rd<58>;
	.reg .b64 	%fd<4>;

	ld.param.u64 	%rd10, [_Z8multiplyP6MatrixS0_S0_Py_param_0];
	ld.param.u64 	%rd11, [_Z8multiplyP6MatrixS0_S0_Py_param_1];
	ld.param.u64 	%rd8, [_Z8multiplyP6MatrixS0_S0_Py_param_2];
	ld.param.u64 	%rd9, [_Z8multiplyP6MatrixS0_S0_Py_param_3];
	cvta.to.global.u64 	%rd1, %rd11;
	cvta.to.global.u64 	%rd2, %rd10;
	mov.u32 	%r1, %ctaid.x;
	mov.u32 	%r2, %ntid.x;
	mov.u32 	%r3, %tid.x;
	mad.lo.s32 	%r4, %r1, %r2, %r3;
	cvt.u64.u32 	%rd3, %r4;
	ld.global.u64 	%rd12, [%rd2+32];
	ld.global.u64 	%rd4, [%rd1+32];
	mul.lo.s64 	%rd13, %rd4, %rd12;
	setp.le.u64 	%p1, %rd13, %rd3;
	@%p1 bra 	$L__BB0_5;
	and.b64  	%rd14, %rd4, -4294967296;
	setp.ne.s64 	%p2, %rd14, 0;
	@%p2 bra 	$L__BB0_3;
	cvt.u32.u64 	%r5, %rd4;
	cvt.u32.u64 	%r6, %rd3;
	rem.u32 	%r7, %r6, %r5;
	cvt.u64.u32 	%rd57, %r7;
	bra.uni 	$L__BB0_4;
$L__BB0_3:
	rem.u64 	%rd57, %rd3, %rd4;
$L__BB0_4:
	cvta.to.global.u64 	%rd15, %rd8;
	cvt.rn.f64.u64 	%fd1, %rd4;
	cvt.u32.u64 	%r8, %rd3;
	cvt.rn.f64.u32 	%fd2, %r8;
	div.rn.f64 	%fd3, %fd2, %fd1;
	cvt.rzi.u32.f64 	%r9, %fd3;
	ld.global.u64 	%rd16, [%rd2];
	cvta.to.global.u64 	%rd17, %rd16;
	mul.wide.u32 	%rd18, %r9, 4;
	add.s64 	%rd19, %rd17, %rd18;
	ld.global.f32 	%f1, [%rd19];
	ld.global.u64 	%rd20, [%rd1];
	cvta.to.global.u64 	%rd21, %rd20;
	shl.b64 	%rd22, %rd57, 2;
	add.s64 	%rd23, %rd21, %rd22;
	ld.global.f32 	%f2, [%rd23];
	mul.f32 	%f3, %f1, %f2;
	ld.global.u64 	%rd24, [%rd15];
	cvta.to.global.u64 	%rd25, %rd24;
	shl.b64 	%rd26, %rd3, 2;
	add.s64 	%rd27, %rd25, %rd26;
	st.global.f32 	[%rd27], %f3;
	ld.global.u64 	%rd28, [%rd15+16];
	cvta.to.global.u64 	%rd29, %rd28;
	ld.global.u64 	%rd30, [%rd15+40];
	ld.global.u64 	%rd31, [%rd2+16];
	cvta.to.global.u64 	%rd32, %rd31;
	ld.global.u64 	%rd33, [%rd2+40];
	ld.global.u64 	%rd34, [%rd1+16];
	cvta.to.global.u64 	%rd35, %rd34;
	ld.global.u64 	%rd36, [%rd1+40];
	mul.wide.u32 	%rd37, %r9, 8;
	add.s64 	%rd38, %rd32, %rd37;
	ld.global.u64 	%rd39, [%rd38];
	ld.global.u64 	%rd40, [%rd1+8];
	shl.b64 	%rd41, %rd57, 3;
	add.s64 	%rd42, %rd35, %rd41;
	ld.global.u64 	%rd43, [%rd42];
	mad.lo.s64 	%rd44, %rd40, %rd39, %rd43;
	shl.b64 	%rd45, %rd3, 3;
	add.s64 	%rd46, %rd29, %rd45;
	st.global.u64 	[%rd46], %rd44;
	add.s64 	%rd47, %rd38, %rd33;
	ld.global.u64 	%rd48, [%rd47];
	ld.global.u64 	%rd49, [%rd1+24];
	add.s64 	%rd50, %rd42, %rd36;
	ld.global.u64 	%rd51, [%rd50];
	mad.lo.s64 	%rd52, %rd49, %rd48, %rd51;
	add.s64 	%rd53, %rd46, %rd30;
	st.global.u64 	[%rd53], %rd52;
	ld.global.u64 	%rd54, [%rd47];
	cvta.to.global.u64 	%rd55, %rd9;
	add.s64 	%rd56, %rd55, %rd45;
	st.global.u64 	[%rd56], %rd54;
$L__BB0_5:
	ret;

}


// ===== COMPILED SASS (sm_100) =====

	.target	sm_100

	.elftype	@"ET_EXEC"


//--------------------- .note.nv.tkinfo           --------------------------
	.section	.note.nv.tkinfo,"",@"SHT_NOTE"
	.sectionflags	@"SHF_NOTE_NV_TKINFO"
	.tkinfo
        /*0018*/ 	.word	0x00000002
        /*0030*/ 	.string	""
        /*0030*/ 	.string	"ptxas"
        /*0030*/ 	.string	"Cuda compilation tools, release 13.0, V13.0.88"
        /*0030*/ 	.string	"Build cuda_13.0.r13.0/compiler.36424714_0"
        /*0030*/ 	.string	"-arch sm_100 -m 64 "



//--------------------- .note.nv.cuinfo           --------------------------
	.section	.note.nv.cuinfo,"",@"SHT_NOTE"
	.sectionflags	@"SHF_NOTE_NV_CUINFO"
        /*0018*/ 	.short	0x0002
        /*001a*/ 	.short	0x0064
        /*001c*/ 	.short	0x0082
	.zero		2


//--------------------- .nv.info                  --------------------------
	.section	.nv.info,"",@"SHT_CUDA_INFO"
	.align	4


	//----- nvinfo : EIATTR_REGCOUNT
	.align		4
        /*0000*/ 	.byte	0x04, 0x2f
        /*0002*/ 	.short	(.L_1 - .L_0)
	.align		4
.L_0:
        /*0004*/ 	.word	index@(_Z8multiplyP6MatrixS0_S0_Py)
        /*0008*/ 	.word	0x0000001e


	//----- nvinfo : EIATTR_FRAME_SIZE
	.align		4
.L_1:
        /*000c*/ 	.byte	0x04, 0x11
        /*000e*/ 	.short	(.L_3 - .L_2)
	.align		4
.L_2:
        /*0010*/ 	.word	index@($__internal_1_$__cuda_sm20_rem_u64)
        /*0014*/ 	.word	0x00000000


	//----- nvinfo : EIATTR_FRAME_SIZE
	.align		4
.L_3:
        /*0018*/ 	.byte	0x04, 0x11
        /*001a*/ 	.short	(.L_5 - .L_4)
	.align		4
.L_4:
        /*001c*/ 	.word	index@($__internal_0_$__cuda_sm20_div_rn_f64_full)
        /*0020*/ 	.word	0x00000000


	//----- nvinfo : EIATTR_FRAME_SIZE
	.align		4
.L_5:
        /*0024*/ 	.byte	0x04, 0x11
        /*0026*/ 	.short	(.L_7 - .L_6)
	.align		4
.L_6:
        /*0028*/ 	.word	index@(_Z8multiplyP6MatrixS0_S0_Py)
        /*002c*/ 	.word	0x00000000


	//----- nvinfo : EIATTR_MIN_STACK_SIZE
	.align		4
.L_7:
        /*0030*/ 	.byte	0x04, 0x12
        /*0032*/ 	.short	(.L_9 - .L_8)
	.align		4
.L_8:
        /*0034*/ 	.word	index@(_Z8multiplyP6MatrixS0_S0_Py)
        /*0038*/ 	.word	0x00000000
.L_9:


//--------------------- .nv.compat                --------------------------
	.section	.nv.compat,"",@"SHT_CUDA_COMPAT_INFO"
	.align	4
        /*0000*/ 	.byte	0x02, 0x09, 0x00, 0x00, 0x02, 0x02, 0x01, 0x00, 0x02, 0x05, 0x05, 0x00, 0x03, 0x07, 0x01, 0x01
        /*0010*/ 	.byte	0x02, 0x03, 0x00, 0x00, 0x02, 0x06, 0x01, 0x00, 0x04, 0x0b, 0x08, 0x00, 0x01, 0x00, 0x00, 0x00
        /*0020*/ 	.byte	0x00, 0x00, 0x00, 0x00


//--------------------- .nv.info._Z8multiplyP6MatrixS0_S0_Py --------------------------
	.section	.nv.info._Z8multiplyP6MatrixS0_S0_Py,"",@"SHT_CUDA_INFO"
	.sectionflags	@""
	.align	4


	//----- nvinfo : EIATTR_CUDA_API_VERSION
	.align		4
        /*0000*/ 	.byte	0x04, 0x37
        /*0002*/ 	.short	(.L_11 - .L_10)
.L_10:
        /*0004*/ 	.word	0x00000082


	//----- nvinfo : EIATTR_KPARAM_INFO
	.align		4
.L_11:
        /*0008*/ 	.byte	0x04, 0x17
        /*000a*/ 	.short	(.L_13 - .L_12)
.L_12:
        /*000c*/ 	.word	0x00000000
        /*0010*/ 	.short	0x0003
        /*0012*/ 	.short	0x0018
        /*0014*/ 	.byte	0x00, 0xf5, 0x21, 0x00


	//----- nvinfo : EIATTR_KPARAM_INFO
	.align		4
.L_13:
        /*0018*/ 	.byte	0x04, 0x17
        /*001a*/ 	.short	(.L_15 - .L_14)
.L_14:
        /*001c*/ 	.word	0x00000000
        /*0020*/ 	.short	0x0002
        /*0022*/ 	.short	0x0010
        /*0024*/ 	.byte	0x00, 0xf5, 0x21, 0x00


	//----- nvinfo : EIATTR_KPARAM_INFO
	.align		4
.L_15:
        /*0028*/ 	.byte	0x04, 0x17
        /*002a*/ 	.short	(.L_17 - .L_16)
.L_16:
        /*002c*/ 	.word	0x00000000
        /*0030*/ 	.short	0x0001
        /*0032*/ 	.short	0x0008
        /*0034*/ 	.byte	0x00, 0xf5, 0x21, 0x00


	//----- nvinfo : EIATTR_KPARAM_INFO
	.align		4
.L_17:
        /*0038*/ 	.byte	0x04, 0x17
        /*003a*/ 	.short	(.L_19 - .L_18)
.L_18:
        /*003c*/ 	.word	0x00000000
        /*0040*/ 	.short	0x0000
        /*0042*/ 	.short	0x0000
        /*0044*/ 	.byte	0x00, 0xf5, 0x21, 0x00


	//----- nvinfo : EIATTR_SPARSE_MMA_MASK
	.align		4
.L_19:
        /*0048*/ 	.byte	0x03, 0x50
        /*004a*/ 	.short	0x0000


	//----- nvinfo : EIATTR_MAXREG_COUNT
	.align		4
        /*004c*/ 	.byte	0x03, 0x1b
        /*004e*/ 	.short	0x00ff


	//----- nvinfo : EIATTR_MERCURY_ISA_VERSION
	.align		4
        /*0050*/ 	.byte	0x03, 0x5f
        /*0052*/ 	.short	0x0101


	//----- nvinfo : EIATTR_VRC_CTA_INIT_COUNT
	.align		4
        /*0054*/ 	.byte	0x02, 0x4a
	.zero		1
	.zero		1


	//----- nvinfo : EIATTR_EXIT_INSTR_OFFSETS
	.align		4
        /*0058*/ 	.byte	0x04, 0x1c
        /*005a*/ 	.short	(.L_21 - .L_20)


	//   ....[0]....
.L_20:
        /*005c*/ 	.word	0x00000100


	//   ....[1]....
        /*0060*/ 	.word	0x00000750


	//----- nvinfo : EIATTR_CRS_STACK_SIZE
	.align		4
.L_21:
        /*0064*/ 	.byte	0x04, 0x1e
        /*0066*/ 	.short	(.L_23 - .L_22)
.L_22:
        /*0068*/ 	.word	0x00000000


	//----- nvinfo : EIATTR_CBANK_PARAM_SIZE
	.align		4
.L_23:
        /*006c*/ 	.byte	0x03, 0x19
        /*006e*/ 	.short	0x0020


	//----- nvinfo : EIATTR_PARAM_CBANK
	.align		4
        /*0070*/ 	.byte	0x04, 0x0a
        /*0072*/ 	.short	(.L_25 - .L_24)
	.align		4
.L_24:
        /*0074*/ 	.word	index@(.nv.constant0._Z8multiplyP6MatrixS0_S0_Py)
        /*0078*/ 	.short	0x0380
        /*007a*/ 	.short	0x0020


	//----- nvinfo : EIATTR_SW_WAR
	.align		4
.L_25:
        /*007c*/ 	.byte	0x04, 0x36
        /*007e*/ 	.short	(.L_27 - .L_26)
.L_26:
        /*0080*/ 	.word	0x00000008
.L_27:


//--------------------- .nv.callgraph             --------------------------
	.section	.nv.callgraph,"",@"SHT_CUDA_CALLGRAPH"
	.align	4
	.sectionentsize	8
	.align		4
        /*0000*/ 	.word	0x00000000
	.align		4
        /*0004*/ 	.word	0xffffffff
	.align		4
        /*0008*/ 	.word	0x00000000
	.align		4
        /*000c*/ 	.word	0xfffffffe
	.align		4
        /*0010*/ 	.word	0x00000000
	.align		4
        /*0014*/ 	.word	0xfffffffd
	.align		4
        /*0018*/ 	.word	0x00000000
	.align		4
        /*001c*/ 	.word	0xfffffffc


//--------------------- .text._Z8multiplyP6MatrixS0_S0_Py --------------------------
	.section	.text._Z8multiplyP6MatrixS0_S0_Py,"ax",@progbits
	.align	128
        .global         _Z8multiplyP6MatrixS0_S0_Py
        .type           _Z8multiplyP6MatrixS0_S0_Py,@function
        .size           _Z8multiplyP6MatrixS0_S0_Py,(.L_x_11 - _Z8multiplyP6MatrixS0_S0_Py)
        .other          _Z8multiplyP6MatrixS0_S0_Py,@"STO_CUDA_ENTRY STV_DEFAULT"
_Z8multiplyP6MatrixS0_S0_Py:
.text._Z8multiplyP6MatrixS0_S0_Py:
[----:B------:R-:W-:Y:S08]  /*0000*/  LDC R1, c[0x0][0x37c] ;  /* 0x0000df00ff017b82 */ /* 0x000ff00000000800 */
[----:B------:R-:W0:Y:S01]  /*0010*/  LDC.64 R2, c[0x0][0x380] ;  /* 0x0000e000ff027b82 */ /* 0x000e220000000a00 */
[----:B------:R-:W0:Y:S07]  /*0020*/  LDCU.64 UR4, c[0x0][0x358] ;  /* 0x00006b00ff0477ac */ /* 0x000e2e0008000a00 */
[----:B------:R-:W1:Y:S01]  /*0030*/  LDC.64 R6, c[0x0][0x388] ;  /* 0x0000e200ff067b82 */ /* 0x000e620000000a00 */
[----:B0-----:R-:W2:Y:S04]  /*0040*/  LDG.E.64 R2, desc[UR4][R2.64+0x20] ;  /* 0x0000200402027981 */ /* 0x001ea8000c1e1b00 */
[----:B-1----:R-:W2:Y:S03]  /*0050*/  LDG.E.64 R6, desc[UR4][R6.64+0x20] ;  /* 0x0000200406067981 */ /* 0x002ea6000c1e1b00 */
[----:B------:R-:W0:Y:S01]  /*0060*/  S2UR UR6, SR_CTAID.X ;  /* 0x00000000000679c3 */ /* 0x000e220000002500 */
[----:B------:R-:W0:Y:S07]  /*0070*/  S2R R5, SR_TID.X ;  /* 0x0000000000057919 */ /* 0x000e2e0000002100 */
[----:B------:R-:W0:Y:S02]  /*0080*/  LDC R0, c[0x0][0x360] ;  /* 0x0000d800ff007b82 */ /* 0x000e240000000800 */
[----:B0-----:R-:W-:-:S02]  /*0090*/  IMAD R0, R0, UR6, R5 ;  /* 0x0000000600007c24 */ /* 0x001fc4000f8e0205 */
[-C--:B--2---:R-:W-:Y:S02]  /*00a0*/  IMAD R9, R7, R2.reuse, RZ ;  /* 0x0000000207097224 */ /* 0x084fe400078e02ff */
[----:B------:R-:W-:-:S04]  /*00b0*/  IMAD.WIDE.U32 R4, R6, R2, RZ ;  /* 0x0000000206047225 */ /* 0x000fc800078e00ff */
[----:B------:R-:W-:Y:S01]  /*00c0*/  IMAD R9, R3, R6, R9 ;  /* 0x0000000603097224 */ /* 0x000fe200078e0209 */
[----:B------:R-:W-:-:S03]  /*00d0*/  ISETP.GT.U32.AND P0, PT, R4, R0, PT ;  /* 0x000000000400720c */ /* 0x000fc60003f04070 */
[----:B------:R-:W-:-:S05]  /*00e0*/  IMAD.IADD R4, R5, 0x1, R9 ;  /* 0x0000000105047824 */ /* 0x000fca00078e0209 */
[----:B------:R-:W-:-:S13]  /*00f0*/  ISETP.GT.U32.AND.EX P0, PT, R4, RZ, PT, P0 ;  /* 0x000000ff0400720c */ /* 0x000fda0003f04100 */
[----:B------:R-:W-:Y:S05]  /*0100*/  @!P0 EXIT ;  /* 0x000000000000894d */ /* 0x000fea0003800000 */
[----:B------:R-:W-:-:S13]  /*0110*/  ISETP.NE.U32.AND P0, PT, R7, RZ, PT ;  /* 0x000000ff0700720c */ /* 0x000fda0003f05070 */
[----:B------:R-:W-:Y:S05]  /*0120*/  @P0 BRA `(.L_x_0) ;  /* 0x0000000000500947 */ /* 0x000fea0003800000 */
[----:B------:R-:W0:Y:S01]  /*0130*/  I2F.U32.RP R4, R6 ;  /* 0x0000000600047306 */ /* 0x000e220000209000 */
[----:B------:R-:W-:Y:S01]  /*0140*/  IMAD.MOV R5, RZ, RZ, -R6 ;  /* 0x000000ffff057224 */ /* 0x000fe200078e0a06 */
[----:B------:R-:W-:-:S06]  /*0150*/  ISETP.NE.U32.AND P1, PT, R6, RZ, PT ;  /* 0x000000ff0600720c */ /* 0x000fcc0003f25070 */
[----:B0-----:R-:W0:Y:S02]  /*0160*/  MUFU.RCP R4, R4 ;  /* 0x0000000400047308 */ /* 0x001e240000001000 */
[----:B0-----:R-:W-:-:S06]  /*0170*/  VIADD R2, R4, 0xffffffe ;  /* 0x0ffffffe04027836 */ /* 0x001fcc0000000000 */
[----:B------:R0:W1:Y:S02]  /*0180*/  F2I.FTZ.U32.TRUNC.NTZ R3, R2 ;  /* 0x0000000200037305 */ /* 0x000064000021f000 */
[----:B0-----:R-:W-:Y:S02]  /*0190*/  IMAD.MOV.U32 R2, RZ, RZ, RZ ;  /* 0x000000ffff027224 */ /* 0x001fe400078e00ff */
[----:B-1----:R-:W-:-:S04]  /*01a0*/  IMAD R5, R5, R3, RZ ;  /* 0x0000000305057224 */ /* 0x002fc800078e02ff */
[----:B------:R-:W-:-:S04]  /*01b0*/  IMAD.HI.U32 R3, R3, R5, R2 ;  /* 0x0000000503037227 */ /* 0x000fc800078e0002 */
[----:B------:R-:W-:Y:S02]  /*01c0*/  IMAD.MOV.U32 R5, RZ, RZ, RZ ;  /* 0x000000ffff057224 */ /* 0x000fe400078e00ff */
[----:B------:R-:W-:-:S04]  /*01d0*/  IMAD.HI.U32 R3, R3, R0, RZ ;  /* 0x0000000003037227 */ /* 0x000fc800078e00ff */
[----:B------:R-:W-:-:S04]  /*01e0*/  IMAD.MOV R3, RZ, RZ, -R3 ;  /* 0x000000ffff037224 */ /* 0x000fc800078e0a03 */
[----:B------:R-:W-:-:S05]  /*01f0*/  IMAD R3, R6, R3, R0 ;  /* 0x0000000306037224 */ /* 0x000fca00078e0200 */
[----:B------:R-:W-:-:S13]  /*0200*/  ISETP.GE.U32.AND P0, PT, R3, R6, PT ;  /* 0x000000060300720c */ /* 0x000fda0003f06070 */
[----:B------:R-:W-:-:S05]  /*0210*/  @P0 IMAD.IADD R3, R3, 0x1, -R6 ;  /* 0x0000000103030824 */ /* 0x000fca00078e0a06 */
[----:B------:R-:W-:-:S13]  /*0220*/  ISETP.GE.U32.AND P0, PT, R3, R6, PT ;  /* 0x000000060300720c */ /* 0x000fda0003f06070 */
[----:B------:R-:W-:Y:S01]  /*0230*/  @P0 IMAD.IADD R3, R3, 0x1, -R6 ;  /* 0x0000000103030824 */ /* 0x000fe200078e0a06 */
[----:B------:R-:W-:-:S05]  /*0240*/  @!P1 LOP3.LUT R3, RZ, R6, RZ, 0x33, !PT ;  /* 0x00000006ff039212 */ /* 0x000fca00078e33ff */
[----:B------:R-:W-:Y:S01]  /*0250*/  IMAD.MOV.U32 R4, RZ, RZ, R3 ;  /* 0x000000ffff047224 */ /* 0x000fe200078e0003 */
[----:B------:R-:W-:Y:S06]  /*0260*/  BRA `(.L_x_1) ;  /* 0x0000000000087947 */ /* 0x000fec0003800000 */
.L_x_0:
[----:B------:R-:W-:-:S07]  /*0270*/  MOV R2, 0x290 ;  /* 0x0000029000027802 */ /* 0x000fce0000000f00 */
[----:B------:R-:W-:Y:S05]  /*0280*/  CALL.REL.NOINC `($__internal_1_$__cuda_sm20_rem_u64) ;  /* 0x0000000800a87944 */ /* 0x000fea0003c00000 */
.L_x_1:
[----:B------:R-:W0:Y:S01]  /*0290*/  I2F.F64.U64 R6, R6 ;  /* 0x0000000600067312 */ /* 0x000e220000301800 */
[----:B------:R-:W-:Y:S01]  /*02a0*/  HFMA2 R2, -RZ, RZ, 0, 5.9604644775390625e-08 ;  /* 0x00000001ff027431 */ /* 0x000fe200000001ff */
[----:B------:R-:W-:Y:S06]  /*02b0*/  BSSY.RECONVERGENT B0, `(.L_x_2) ;  /* 0x0000011000007945 */ /* 0x000fec0003800200 */
[----:B0-----:R-:W0:Y:S02]  /*02c0*/  MUFU.RCP64H R3, R7 ;  /* 0x0000000700037308 */ /* 0x001e240000001800 */
[----:B0-----:R-:W-:-:S08]  /*02d0*/  DFMA R8, -R6, R2, 1 ;  /* 0x3ff000000608742b */ /* 0x001fd00000000102 */
[----:B------:R-:W-:-:S08]  /*02e0*/  DFMA R8, R8, R8, R8 ;  /* 0x000000080808722b */ /* 0x000fd00000000008 */
[----:B------:R-:W-:Y:S02]  /*02f0*/  DFMA R2, R2, R8, R2 ;  /* 0x000000080202722b */ /* 0x000fe40000000002 */
[----:B------:R-:W0:Y:S06]  /*0300*/  I2F.F64.U32 R8, R0 ;  /* 0x0000000000087312 */ /* 0x000e2c0000201800 */
[----:B------:R-:W-:-:S08]  /*0310*/  DFMA R10, -R6, R2, 1 ;  /* 0x3ff00000060a742b */ /* 0x000fd00000000102 */
[----:B------:R-:W-:Y:S01]  /*0320*/  DFMA R2, R2, R10, R2 ;  /* 0x0000000a0202722b */ /* 0x000fe20000000002 */
[----:B0-----:R-:W-:-:S07]  /*0330*/  FSETP.GEU.AND P1, PT, |R9|, 6.5827683646048100446e-37, PT ;  /* 0x036000000900780b */ /* 0x001fce0003f2e200 */
[----:B------:R-:W-:-:S08]  /*0340*/  DMUL R10, R8, R2 ;  /* 0x00000002080a7228 */ /* 0x000fd00000000000 */
[----:B------:R-:W-:-:S08]  /*0350*/  DFMA R12, -R6, R10, R8 ;  /* 0x0000000a060c722b */ /* 0x000fd00000000108 */
[----:B------:R-:W-:-:S10]  /*0360*/  DFMA R2, R2, R12, R10 ;  /* 0x0000000c0202722b */ /* 0x000fd4000000000a */
[----:B------:R-:W-:-:S05]  /*0370*/  FFMA R10, RZ, R7, R3 ;  /* 0x00000007ff0a7223 */ /* 0x000fca0000000003 */
[----:B------:R-:W-:-:S13]  /*0380*/  FSETP.GT.AND P0, PT, |R10|, 1.469367938527859385e-39, PT ;  /* 0x001000000a00780b */ /* 0x000fda0003f04200 */
[----:B------:R-:W-:Y:S05]  /*0390*/  @P0 BRA P1, `(.L_x_3) ;  /* 0x0000000000080947 */ /* 0x000fea0000800000 */
[----:B------:R-:W-:-:S07]  /*03a0*/  MOV R12, 0x3c0 ;  /* 0x000003c0000c7802 */ /* 0x000fce0000000f00 */
[----:B------:R-:W-:Y:S05]  /*03b0*/  CALL.REL.NOINC `($__internal_0_$__cuda_sm20_div_rn_f64_full) ;  /* 0x0000000000e87944 */ /* 0x000fea0003c00000 */
.L_x_3:
[----:B------:R-:W-:Y:S05]  /*03c0*/  BSYNC.RECONVERGENT B0 ;  /* 0x0000000000007941 */ /* 0x000fea0003800200 */
.L_x_2:
[----:B------:R-:W0:Y:S08]  /*03d0*/  LDC.64 R6, c[0x0][0x388] ;  /* 0x0000e200ff067b82 */ /* 0x000e300000000a00 */
[----:B------:R-:W1:Y:S01]  /*03e0*/  LDC.64 R20, c[0x0][0x380] ;  /* 0x0000e000ff147b82 */ /* 0x000e620000000a00 */
[----:B------:R-:W2:Y:S01]  /*03f0*/  F2I.U32.F64.TRUNC R17, R2 ;  /* 0x0000000200117311 */ /* 0x000ea2000030d000 */
[----:B------:R-:W3:Y:S01]  /*0400*/  LDCU.64 UR6, c[0x0][0x398] ;  /* 0x00007300ff0677ac */ /* 0x000ee20008000a00 */
[----:B0-----:R-:W4:Y:S04]  /*0410*/  LDG.E.64 R14, desc[UR4][R6.64] ;  /* 0x00000004060e7981 */ /* 0x001f28000c1e1b00 */
[----:B-1----:R-:W2:Y:S01]  /*0420*/  LDG.E.64 R10, desc[UR4][R20.64] ;  /* 0x00000004140a7981 */ /* 0x002ea2000c1e1b00 */
[----:B------:R-:W0:Y:S01]  /*0430*/  LDC.64 R8, c[0x0][0x390] ;  /* 0x0000e400ff087b82 */ /* 0x000e220000000a00 */
[----:B----4-:R-:W-:-:S04]  /*0440*/  LEA R14, P0, R4, R14, 0x2 ;  /* 0x0000000e040e7211 */ /* 0x010fc800078010ff */
[----:B------:R-:W-:Y:S01]  /*0450*/  LEA.HI.X R15, R4, R15, R5, 0x2, P0 ;  /* 0x0000000f040f7211 */ /* 0x000fe200000f1405 */
[----:B--2---:R-:W-:Y:S02]  /*0460*/  IMAD.WIDE.U32 R12, R17, 0x4, R10 ;  /* 0x00000004110c7825 */ /* 0x004fe400078e000a */
[----:B0-----:R-:W2:Y:S04]  /*0470*/  LDG.E.64 R10, desc[UR4][R8.64] ;  /* 0x00000004080a7981 */ /* 0x001ea8000c1e1b00 */
[----:B------:R-:W4:Y:S04]  /*0480*/  LDG.E R12, desc[UR4][R12.64] ;  /* 0x000000040c0c7981 */ /* 0x000f28000c1e1900 */
[----:B------:R-:W4:Y:S01]  /*0490*/  LDG.E R15, desc[UR4][R14.64] ;  /* 0x000000040e0f7981 */ /* 0x000f22000c1e1900 */
[----:B--2---:R-:W-:-:S04]  /*04a0*/  LEA R18, P0, R0, R10, 0x2 ;  /* 0x0000000a00127211 */ /* 0x004fc800078010ff */
[----:B------:R-:W-:Y:S01]  /*04b0*/  LEA.HI.X R19, R0, R11, RZ, 0x2, P0 ;  /* 0x0000000b00137211 */ /* 0x000fe200000f14ff */
[----:B----4-:R-:W-:-:S05]  /*04c0*/  FMUL R27, R12, R15 ;  /* 0x0000000f0c1b7220 */ /* 0x010fca0000400000 */
[----:B------:R0:W-:Y:S04]  /*04d0*/  STG.E desc[UR4][R18.64], R27 ;  /* 0x0000001b12007986 */ /* 0x0001e8000c101904 */
[----:B------:R-:W2:Y:S04]  /*04e0*/  LDG.E.64 R10, desc[UR4][R20.64+0x10] ;  /* 0x00001004140a7981 */ /* 0x000ea8000c1e1b00 */
[----:B------:R-:W4:Y:S04]  /*04f0*/  LDG.E.64 R2, desc[UR4][R6.64+0x10] ;  /* 0x0000100406027981 */ /* 0x000f28000c1e1b00 */
[----:B------:R-:W5:Y:S04]  /*0500*/  LDG.E.64 R12, desc[UR4][R8.64+0x10] ;  /* 0x00001004080c7981 */ /* 0x000f68000c1e1b00 */
[----:B------:R-:W3:Y:S04]  /*0510*/  LDG.E.64 R14, desc[UR4][R20.64+0x28] ;  /* 0x00002804140e7981 */ /* 0x000ee8000c1e1b00 */
[----:B------:R-:W5:Y:S01]  /*0520*/  LDG.E.64 R8, desc[UR4][R8.64+0x28] ;  /* 0x0000280408087981 */ /* 0x000f62000c1e1b00 */
[----:B--2---:R-:W-:-:S03]  /*0530*/  IMAD.WIDE.U32 R10, R17, 0x8, R10 ;  /* 0x00000008110a7825 */ /* 0x004fc600078e000a */
[----:B------:R-:W0:Y:S01]  /*0540*/  LDG.E.64 R16, desc[UR4][R6.64+0x8] ;  /* 0x0000080406107981 */ /* 0x000e22000c1e1b00 */
[----:B----4-:R-:W-:-:S03]  /*0550*/  LEA R2, P0, R4, R2, 0x3 ;  /* 0x0000000204027211 */ /* 0x010fc600078018ff */
[----:B------:R3:W0:Y:S01]  /*0560*/  LDG.E.64 R24, desc[UR4][R10.64] ;  /* 0x000000040a187981 */ /* 0x000622000c1e1b00 */
[----:B------:R-:W-:-:S03]  /*0570*/  LEA.HI.X R3, R4, R3, R5, 0x3, P0 ;  /* 0x0000000304037211 */ /* 0x000fc600000f1c05 */
[----:B------:R-:W2:Y:S04]  /*0580*/  LDG.E.64 R4, desc[UR4][R6.64+0x28] ;  /* 0x0000280406047981 */ /* 0x000ea8000c1e1b00 */
[----:B------:R-:W4:Y:S01]  /*0590*/  LDG.E.64 R22, desc[UR4][R2.64] ;  /* 0x0000000402167981 */ /* 0x000f22000c1e1b00 */
[----:B---3--:R-:W-:-:S05]  /*05a0*/  IADD3 R10, P1, PT, R14, R10, RZ ;  /* 0x0000000a0e0a7210 */ /* 0x008fca0007f3e0ff */
[----:B------:R-:W-:Y:S02]  /*05b0*/  IMAD.X R11, R15, 0x1, R11, P1 ;  /* 0x000000010f0b7824 */ /* 0x000fe400008e060b */
[----:B0-----:R-:W-:Y:S02]  /*05c0*/  IMAD R19, R17, R24, RZ ;  /* 0x0000001811137224 */ /* 0x001fe400078e02ff */
[----:B------:R-:W-:Y:S02]  /*05d0*/  IMAD.SHL.U32 R17, R0, 0x8, RZ ;  /* 0x0000000800117824 */ /* 0x000fe400078e00ff */
[-C--:B------:R-:W-:Y:S01]  /*05e0*/  IMAD R18, R25, R16.reuse, R19 ;  /* 0x0000001019127224 */ /* 0x080fe200078e0213 */
[----:B------:R-:W-:Y:S02]  /*05f0*/  SHF.R.U32.HI R19, RZ, 0x1d, R0 ;  /* 0x0000001dff137819 */ /* 0x000fe40000011600 */
[----:B-----5:R-:W-:Y:S01]  /*0600*/  IADD3 R12, P0, PT, R12, R17, RZ ;  /* 0x000000110c0c7210 */ /* 0x020fe20007f1e0ff */
[----:B----4-:R-:W-:Y:S01]  /*0610*/  IMAD.WIDE.U32 R22, R24, R16, R22 ;  /* 0x0000001018167225 */ /* 0x010fe200078e0016 */
[----:B--2---:R-:W-:-:S03]  /*0620*/  IADD3 R4, P2, PT, R4, R2, RZ ;  /* 0x0000000204047210 */ /* 0x004fc60007f5e0ff */
[----:B------:R-:W-:Y:S02]  /*0630*/  IMAD.IADD R23, R23, 0x1, R18 ;  /* 0x0000000117177824 */ /* 0x000fe400078e0212 */
[----:B------:R-:W-:Y:S02]  /*0640*/  IMAD.X R13, R13, 0x1, R19, P0 ;  /* 0x000000010d0d7824 */ /* 0x000fe400000e0613 */
[----:B------:R-:W-:-:S03]  /*0650*/  IMAD.X R5, R5, 0x1, R3, P2 ;  /* 0x0000000105057824 */ /* 0x000fc600010e0603 */
[----:B------:R-:W-:Y:S04]  /*0660*/  STG.E.64 desc[UR4][R12.64], R22 ;  /* 0x000000160c007986 */ /* 0x000fe8000c101b04 */
[----:B------:R-:W2:Y:S04]  /*0670*/  LDG.E.64 R6, desc[UR4][R6.64+0x18] ;  /* 0x0000180406067981 */ /* 0x000ea8000c1e1b00 */
[----:B------:R-:W2:Y:S04]  /*0680*/  LDG.E.64 R2, desc[UR4][R10.64] ;  /* 0x000000040a027981 */ /* 0x000ea8000c1e1b00 */
[----:B------:R-:W3:Y:S01]  /*0690*/  LDG.E.64 R4, desc[UR4][R4.64] ;  /* 0x0000000404047981 */ /* 0x000ee2000c1e1b00 */
[----:B------:R-:W-:Y:S01]  /*06a0*/  IADD3 R20, P0, PT, R8, R12, RZ ;  /* 0x0000000c08147210 */ /* 0x000fe20007f1e0ff */
[----:B--2---:R-:W-:-:S02]  /*06b0*/  IMAD R21, R7, R2, RZ ;  /* 0x0000000207157224 */ /* 0x004fc400078e02ff */
[----:B---3--:R-:W-:-:S04]  /*06c0*/  IMAD.WIDE.U32 R14, R2, R6, R4 ;  /* 0x00000006020e7225 */ /* 0x008fc800078e0004 */
[----:B------:R-:W-:Y:S02]  /*06d0*/  IMAD R3, R3, R6, R21 ;  /* 0x0000000603037224 */ /* 0x000fe400078e0215 */
[----:B------:R-:W-:Y:S02]  /*06e0*/  IMAD.X R21, R9, 0x1, R13, P0 ;  /* 0x0000000109157824 */ /* 0x000fe400000e060d */
[----:B------:R-:W-:-:S05]  /*06f0*/  IMAD.IADD R15, R15, 0x1, R3 ;  /* 0x000000010f0f7824 */ /* 0x000fca00078e0203 */
[----:B------:R-:W-:Y:S04]  /*0700*/  STG.E.64 desc[UR4][R20.64], R14 ;  /* 0x0000000e14007986 */ /* 0x000fe8000c101b04 */
[----:B------:R-:W2:Y:S01]  /*0710*/  LDG.E.64 R2, desc[UR4][R10.64] ;  /* 0x000000040a027981 */ /* 0x000ea2000c1e1b00 */
[----:B------:R-:W-:-:S04]  /*0720*/  IADD3 R4, P0, PT, R17, UR6, RZ ;  /* 0x0000000611047c10 */ /* 0x000fc8000ff1e0ff */
[----:B------:R-:W-:-:S05]  /*0730*/  IADD3.X R5, PT, PT, R19, UR7, RZ, P0, !PT ;  /* 0x0000000713057c10 */ /* 0x000fca00087fe4ff */
[----:B--2---:R-:W-:Y:S01]  /*0740*/  STG.E.64 desc[UR4][R4.64], R2 ;  /* 0x0000000204007986 */ /* 0x004fe2000c101b04 */
[----:B------:R-:W-:Y:S05]  /*0750*/  EXIT ;  /* 0x000000000000794d */ /* 0x000fea0003800000 */
        .weak           $__internal_0_$__cuda_sm20_div_rn_f64_full
        .type           $__internal_0_$__cuda_sm20_div_rn_f64_full,@function
        .size           $__internal_0_$__cuda_sm20_div_rn_f64_full,($__internal_1_$__cuda_sm20_rem_u64 - $__internal_0_$__cuda_sm20_div_rn_f64_full)
$__internal_0_$__cuda_sm20_div_rn_f64_full:
[C---:B------:R-:W-:Y:S01]  /*0760*/  FSETP.GEU.AND P0, PT, |R7|.reuse, 1.469367938527859385e-39, PT ;  /* 0x001000000700780b */ /* 0x040fe20003f0e200 */
[----:B------:R-:W-:Y:S01]  /*0770*/  IMAD.MOV.U32 R10, RZ, RZ, 0x1 ;  /* 0x00000001ff0a7424 */ /* 0x000fe200078e00ff */
[----:B------:R-:W-:Y:S01]  /*0780*/  LOP3.LUT R2, R7, 0x800fffff, RZ, 0xc0, !PT ;  /* 0x800fffff07027812 */ /* 0x000fe200078ec0ff */
[----:B------:R-:W-:Y:S01]  /*0790*/  BSSY.RECONVERGENT B1, `(.L_x_4) ;  /* 0x0000055000017945 */ /* 0x000fe20003800200 */
[C---:B------:R-:W-:Y:S02]  /*07a0*/  FSETP.GEU.AND P2, PT, |R9|.reuse, 1.469367938527859385e-39, PT ;  /* 0x001000000900780b */ /* 0x040fe40003f4e200 */
[----:B------:R-:W-:Y:S02]  /*07b0*/  LOP3.LUT R3, R2, 0x3ff00000, RZ, 0xfc, !PT ;  /* 0x3ff0000002037812 */ /* 0x000fe400078efcff */
[----:B------:R-:W-:Y:S02]  /*07c0*/  MOV R2, R6 ;  /* 0x0000000600027202 */ /* 0x000fe40000000f00 */
[----:B------:R-:W-:-:S02]  /*07d0*/  LOP3.LUT R13, R9, 0x7ff00000, RZ, 0xc0, !PT ;  /* 0x7ff00000090d7812 */ /* 0x000fc400078ec0ff */
[----:B------:R-:W-:Y:S01]  /*07e0*/  LOP3.LUT R16, R7, 0x7ff00000, RZ, 0xc0, !PT ;  /* 0x7ff0000007107812 */ /* 0x000fe200078ec0ff */
[----:B------:R-:W-:-:S03]  /*07f0*/  @!P0 DMUL R2, R6, 8.98846567431157953865e+307 ;  /* 0x7fe0000006028828 */ /* 0x000fc60000000000 */
[----:B------:R-:W-:Y:S02]  /*0800*/  ISETP.GE.U32.AND P1, PT, R13, R16, PT ;  /* 0x000000100d00720c */ /* 0x000fe40003f26070 */
[----:B------:R-:W-:Y:S01]  /*0810*/  @!P2 LOP3.LUT R20, R7, 0x7ff00000, RZ, 0xc0, !PT ;  /* 0x7ff000000714a812 */ /* 0x000fe200078ec0ff */
[----:B------:R-:W0:Y:S03]  /*0820*/  MUFU.RCP64H R11, R3 ;  /* 0x00000003000b7308 */ /* 0x000e260000001800 */
[----:B------:R-:W-:Y:S01]  /*0830*/  @!P2 ISETP.GE.U32.AND P3, PT, R13, R20, PT ;  /* 0x000000140d00a20c */ /* 0x000fe20003f66070 */
[----:B------:R-:W-:Y:S01]  /*0840*/  @!P2 IMAD.MOV.U32 R20, RZ, RZ, RZ ;  /* 0x000000ffff14a224 */ /* 0x000fe200078e00ff */
[----:B0-----:R-:W-:-:S08]  /*0850*/  DFMA R14, R10, -R2, 1 ;  /* 0x3ff000000a0e742b */ /* 0x001fd00000000802 */
[----:B------:R-:W-:Y:S01]  /*0860*/  DFMA R18, R14, R14, R14 ;  /* 0x0000000e0e12722b */ /* 0x000fe2000000000e */
[----:B------:R-:W-:-:S05]  /*0870*/  IMAD.MOV.U32 R14, RZ, RZ, 0x1ca00000 ;  /* 0x1ca00000ff0e7424 */ /* 0x000fca00078e00ff */
[C---:B------:R-:W-:Y:S02]  /*0880*/  @!P2 SEL R15, R14.reuse, 0x63400000, !P3 ;  /* 0x634000000e0fa807 */ /* 0x040fe40005800000 */
[----:B------:R-:W-:Y:S01]  /*0890*/  DFMA R18, R10, R18, R10 ;  /* 0x000000120a12722b */ /* 0x000fe2000000000a */
[----:B------:R-:W-:Y:S01]  /*08a0*/  SEL R11, R14, 0x63400000, !P1 ;  /* 0x634000000e0b7807 */ /* 0x000fe20004800000 */
[----:B------:R-:W-:Y:S01]  /*08b0*/  IMAD.MOV.U32 R10, RZ, RZ, R8 ;  /* 0x000000ffff0a7224 */ /* 0x000fe200078e0008 */
[--C-:B------:R-:W-:Y:S02]  /*08c0*/  @!P2 LOP3.LUT R15, R15, 0x80000000, R9.reuse, 0xf8, !PT ;  /* 0x800000000f0fa812 */ /* 0x100fe400078ef809 */
[----:B------:R-:W-:Y:S02]  /*08d0*/  LOP3.LUT R11, R11, 0x800fffff, R9, 0xf8, !PT ;  /* 0x800fffff0b0b7812 */ /* 0x000fe400078ef809 */
[----:B------:R-:W-:Y:S01]  /*08e0*/  @!P2 LOP3.LUT R21, R15, 0x100000, RZ, 0xfc, !PT ;  /* 0x001000000f15a812 */ /* 0x000fe200078efcff */
[----:B------:R-:W-:-:S05]  /*08f0*/  DFMA R22, R18, -R2, 1 ;  /* 0x3ff000001216742b */ /* 0x000fca0000000802 */
[----:B------:R-:W-:-:S03]  /*0900*/  @!P2 DFMA R10, R10, 2, -R20 ;  /* 0x400000000a0aa82b */ /* 0x000fc60000000814 */
[----:B------:R-:W-:Y:S01]  /*0910*/  DFMA R18, R18, R22, R18 ;  /* 0x000000161212722b */ /* 0x000fe20000000012 */
[----:B------:R-:W-:Y:S02]  /*0920*/  IMAD.MOV.U32 R23, RZ, RZ, R13 ;  /* 0x000000ffff177224 */ /* 0x000fe400078e000d */
[----:B------:R-:W-:Y:S01]  /*0930*/  IMAD.MOV.U32 R22, RZ, RZ, R16 ;  /* 0x000000ffff167224 */ /* 0x000fe200078e0010 */
[----:B------:R-:W-:-:S03]  /*0940*/  @!P0 LOP3.LUT R22, R3, 0x7ff00000, RZ, 0xc0, !PT ;  /* 0x7ff0000003168812 */ /* 0x000fc600078ec0ff */
[----:B------:R-:W-:Y:S01]  /*0950*/  @!P2 LOP3.LUT R23, R11, 0x7ff00000, RZ, 0xc0, !PT ;  /* 0x7ff000000b17a812 */ /* 0x000fe200078ec0ff */
[----:B------:R-:W-:Y:S01]  /*0960*/  DMUL R20, R18, R10 ;  /* 0x0000000a12147228 */ /* 0x000fe20000000000 */
[----:B------:R-:W-:-:S03]  /*0970*/  IADD3 R24, PT, PT, R22, -0x1, RZ ;  /* 0xffffffff16187810 */ /* 0x000fc60007ffe0ff */
[----:B------:R-:W-:-:S04]  /*0980*/  VIADD R15, R23, 0xffffffff ;  /* 0xffffffff170f7836 */ /* 0x000fc80000000000 */
[----:B------:R-:W-:Y:S01]  /*0990*/  DFMA R16, R20, -R2, R10 ;  /* 0x800000021410722b */ /* 0x000fe2000000000a */
[----:B------:R-:W-:-:S04]  /*09a0*/  ISETP.GT.U32.AND P0, PT, R15, 0x7feffffe, PT ;  /* 0x7feffffe0f00780c */ /* 0x000fc80003f04070 */
[----:B------:R-:W-:-:S03]  /*09b0*/  ISETP.GT.U32.OR P0, PT, R24, 0x7feffffe, P0 ;  /* 0x7feffffe1800780c */ /* 0x000fc60000704470 */
[----:B------:R-:W-:-:S10]  /*09c0*/  DFMA R16, R18, R16, R20 ;  /* 0x000000101210722b */ /* 0x000fd40000000014 */
[----:B------:R-:W-:Y:S05]  /*09d0*/  @P0 BRA `(.L_x_5) ;  /* 0x00000000006c0947 */ /* 0x000fea0003800000 */
[----:B------:R-:W-:-:S04]  /*09e0*/  LOP3.LUT R18, R7, 0x7ff00000, RZ, 0xc0, !PT ;  /* 0x7ff0000007127812 */ /* 0x000fc800078ec0ff */
[CC--:B------:R-:W-:Y:S02]  /*09f0*/  VIADDMNMX R8, R13.reuse, -R18.reuse, 0xb9600000, !PT ;  /* 0xb96000000d087446 */ /* 0x0c0fe40007800912 */
[----:B------:R-:W-:Y:S02]  /*0a00*/  ISETP.GE.U32.AND P0, PT, R13, R18, PT ;  /* 0x000000120d00720c */ /* 0x000fe40003f06070 */
[----:B------:R-:W-:Y:S02]  /*0a10*/  VIMNMX R8, PT, PT, R8, 0x46a00000, PT ;  /* 0x46a0000008087848 */ /* 0x000fe40003fe0100 */
[----:B------:R-:W-:-:S05]  /*0a20*/  SEL R13, R14, 0x63400000, !P0 ;  /* 0x634000000e0d7807 */ /* 0x000fca0004000000 */
[----:B------:R-:W-:Y:S02]  /*0a30*/  IMAD.IADD R13, R8, 0x1, -R13 ;  /* 0x00000001080d7824 */ /* 0x000fe400078e0a0d */
[----:B------:R-:W-:Y:S02]  /*0a40*/  IMAD.MOV.U32 R8, RZ, RZ, RZ ;  /* 0x000000ffff087224 */ /* 0x000fe400078e00ff */
[----:B------:R-:W-:-:S06]  /*0a50*/  VIADD R9, R13, 0x7fe00000 ;  /* 0x7fe000000d097836 */ /* 0x000fcc0000000000 */
[----:B------:R-:W-:-:S10]  /*0a60*/  DMUL R14, R16, R8 ;  /* 0x00000008100e7228 */ /* 0x000fd40000000000 */
[----:B------:R-:W-:-:S13]  /*0a70*/  FSETP.GTU.AND P0, PT, |R15|, 1.469367938527859385e-39, PT ;  /* 0x001000000f00780b */ /* 0x000fda0003f0c200 */
[----:B------:R-:W-:Y:S05]  /*0a80*/  @P0 BRA `(.L_x_6) ;  /* 0x0000000000940947 */ /* 0x000fea0003800000 */
[----:B------:R-:W-:Y:S01]  /*0a90*/  DFMA R2, R16, -R2, R10 ;  /* 0x800000021002722b */ /* 0x000fe2000000000a */
[----:B------:R-:W-:-:S09]  /*0aa0*/  IMAD.MOV.U32 R8, RZ, RZ, RZ ;  /* 0x000000ffff087224 */ /* 0x000fd200078e00ff */
[C---:B------:R-:W-:Y:S02]  /*0ab0*/  FSETP.NEU.AND P0, PT, R3.reuse, RZ, PT ;  /* 0x000000ff0300720b */ /* 0x040fe40003f0d000 */
[----:B------:R-:W-:-:S04]  /*0ac0*/  LOP3.LUT R7, R3, 0x80000000, R7, 0x48, !PT ;  /* 0x8000000003077812 */ /* 0x000fc800078e4807 */
[----:B------:R-:W-:-:S07]  /*0ad0*/  LOP3.LUT R9, R7, R9, RZ, 0xfc, !PT ;  /* 0x0000000907097212 */ /* 0x000fce00078efcff */
[----:B------:R-:W-:Y:S05]  /*0ae0*/  @!P0 BRA `(.L_x_6) ;  /* 0x00000000007c8947 */ /* 0x000fea0003800000 */
[----:B------:R-:W-:Y:S01]  /*0af0*/  IMAD.MOV R3, RZ, RZ, -R13 ;  /* 0x000000ffff037224 */ /* 0x000fe200078e0a0d */
[----:B------:R-:W-:Y:S01]  /*0b00*/  DMUL.RP R8, R16, R8 ;  /* 0x0000000810087228 */ /* 0x000fe20000008000 */
[----:B------:R-:W-:Y:S01]  /*0b10*/  IMAD.MOV.U32 R2, RZ, RZ, RZ ;  /* 0x000000ffff027224 */ /* 0x000fe200078e00ff */
[----:B------:R-:W-:-:S05]  /*0b20*/  IADD3 R13, PT, PT, -R13, -0x43300000, RZ ;  /* 0xbcd000000d0d7810 */ /* 0x000fca0007ffe1ff */
[----:B------:R-:W-:-:S03]  /*0b30*/  DFMA R2, R14, -R2, R16 ;  /* 0x800000020e02722b */ /* 0x000fc60000000010 */
[----:B------:R-:W-:-:S07]  /*0b40*/  LOP3.LUT R7, R9, R7, RZ, 0x3c, !PT ;  /* 0x0000000709077212 */ /* 0x000fce00078e3cff */
[----:B------:R-:W-:-:S04]  /*0b50*/  FSETP.NEU.AND P0, PT, |R3|, R13, PT ;  /* 0x0000000d0300720b */ /* 0x000fc80003f0d200 */
[----:B------:R-:W-:Y:S02]  /*0b60*/  FSEL R14, R8, R14, !P0 ;  /* 0x0000000e080e7208 */ /* 0x000fe40004000000 */
[----:B------:R-:W-:Y:S01]  /*0b70*/  FSEL R15, R7, R15, !P0 ;  /* 0x0000000f070f7208 */ /* 0x000fe20004000000 */
[----:B------:R-:W-:Y:S06]  /*0b80*/  BRA `(.L_x_6) ;  /* 0x0000000000547947 */ /* 0x000fec0003800000 */
.L_x_5:
[----:B------:R-:W-:-:S14]  /*0b90*/  DSETP.NAN.AND P0, PT, R8, R8, PT ;  /* 0x000000080800722a */ /* 0x000fdc0003f08000 */
[----:B------:R-:W-:Y:S05]  /*0ba0*/  @P0 BRA `(.L_x_7) ;  /* 0x0000000000440947 */ /* 0x000fea0003800000 */
[----:B------:R-:W-:-:S14]  /*0bb0*/  DSETP.NAN.AND P0, PT, R6, R6, PT ;  /* 0x000000060600722a */ /* 0x000fdc0003f08000 */
[----:B------:R-:W-:Y:S05]  /*0bc0*/  @P0 BRA `(.L_x_8) ;  /* 0x0000000000300947 */ /* 0x000fea0003800000 */
[----:B------:R-:W-:Y:S01]  /*0bd0*/  ISETP.NE.AND P0, PT, R23, R22, PT ;  /* 0x000000161700720c */ /* 0x000fe20003f05270 */
[----:B------:R-:W-:Y:S01]  /*0be0*/  IMAD.MOV.U32 R14, RZ, RZ, 0x0 ;  /* 0x00000000ff0e7424 */ /* 0x000fe200078e00ff */
[----:B------:R-:W-:-:S11]  /*0bf0*/  MOV R15, 0xfff80000 ;  /* 0xfff80000000f7802 */ /* 0x000fd60000000f00 */
[----:B------:R-:W-:Y:S05]  /*0c00*/  @!P0 BRA `(.L_x_6) ;  /* 0x0000000000348947 */ /* 0x000fea0003800000 */
[----:B------:R-:W-:Y:S02]  /*0c10*/  ISETP.NE.AND P0, PT, R23, 0x7ff00000, PT ;  /* 0x7ff000001700780c */ /* 0x000fe40003f05270 */
[----:B------:R-:W-:Y:S02]  /*0c20*/  LOP3.LUT R15, R9, 0x80000000, R7, 0x48, !PT ;  /* 0x80000000090f7812 */ /* 0x000fe400078e4807 */
[----:B------:R-:W-:-:S13]  /*0c30*/  ISETP.EQ.OR P0, PT, R22, RZ, !P0 ;  /* 0x000000ff1600720c */ /* 0x000fda0004702670 */
[----:B------:R-:W-:Y:S01]  /*0c40*/  @P0 LOP3.LUT R2, R15, 0x7ff00000, RZ, 0xfc, !PT ;  /* 0x7ff000000f020812 */ /* 0x000fe200078efcff */
[----:B------:R-:W-:Y:S02]  /*0c50*/  @!P0 IMAD.MOV.U32 R14, RZ, RZ, RZ ;  /* 0x000000ffff0e8224 */ /* 0x000fe400078e00ff */
[----:B------:R-:W-:Y:S02]  /*0c60*/  @P0 IMAD.MOV.U32 R14, RZ, RZ, RZ ;  /* 0x000000ffff0e0224 */ /* 0x000fe400078e00ff */
[----:B------:R-:W-:Y:S01]  /*0c70*/  @P0 IMAD.MOV.U32 R15, RZ, RZ, R2 ;  /* 0x000000ffff0f0224 */ /* 0x000fe200078e0002 */
[----:B------:R-:W-:Y:S06]  /*0c80*/  BRA `(.L_x_6) ;  /* 0x0000000000147947 */ /* 0x000fec0003800000 */
.L_x_8:
[----:B------:R-:W-:Y:S01]  /*0c90*/  LOP3.LUT R15, R7, 0x80000, RZ, 0xfc, !PT ;  /* 0x00080000070f7812 */ /* 0x000fe200078efcff */
[----:B------:R-:W-:Y:S01]  /*0ca0*/  IMAD.MOV.U32 R14, RZ, RZ, R6 ;  /* 0x000000ffff0e7224 */ /* 0x000fe200078e0006 */
[----:B------:R-:W-:Y:S06]  /*0cb0*/  BRA `(.L_x_6) ;  /* 0x0000000000087947 */ /* 0x000fec0003800000 */
.L_x_7:
[----:B------:R-:W-:Y:S01]  /*0cc0*/  LOP3.LUT R15, R9, 0x80000, RZ, 0xfc, !PT ;  /* 0x00080000090f7812 */ /* 0x000fe200078efcff */
[----:B------:R-:W-:-:S07]  /*0cd0*/  IMAD.MOV.U32 R14, RZ, RZ, R8 ;  /* 0x000000ffff0e7224 */ /* 0x000fce00078e0008 */
.L_x_6:
[----:B------:R-:W-:Y:S05]  /*0ce0*/  BSYNC.RECONVERGENT B1 ;  /* 0x0000000000017941 */ /* 0x000fea0003800200 */
.L_x_4:
[----:B------:R-:W-:Y:S01]  /*0cf0*/  MOV R13, 0x0 ;  /* 0x00000000000d7802 */ /* 0x000fe20000000f00 */
[----:B------:R-:W-:Y:S02]  /*0d00*/  IMAD.MOV.U32 R2, RZ, RZ, R14 ;  /* 0x000000ffff027224 */ /* 0x000fe400078e000e */
[----:B------:R-:W-:Y:S01]  /*0d10*/  IMAD.MOV.U32 R3, RZ, RZ, R15 ;  /* 0x000000ffff037224 */ /* 0x000fe200078e000f */
[----:B------:R-:W-:Y:S06]  /*0d20*/  RET.REL.NODEC R12 `(_Z8multiplyP6MatrixS0_S0_Py) ;  /* 0xfffffff00cb47950 */ /* 0x000fec0003c3ffff */
        .weak           $__internal_1_$__cuda_sm20_rem_u64
        .type           $__internal_1_$__cuda_sm20_rem_u64,@function
        .size           $__internal_1_$__cuda_sm20_rem_u64,(.L_x_11 - $__internal_1_$__cuda_sm20_rem_u64)
$__internal_1_$__cuda_sm20_rem_u64:
[----:B------:R-:W0:Y:S08]  /*0d30*/  I2F.U64.RP R3, R6 ;  /* 0x0000000600037312 */ /* 0x000e300000309000 */
[----:B0-----:R-:W0:Y:S02]  /*0d40*/  MUFU.RCP R3, R3 ;  /* 0x0000000300037308 */ /* 0x001e240000001000 */
[----:B0-----:R-:W-:-:S06]  /*0d50*/  VIADD R4, R3, 0x1ffffffe ;  /* 0x1ffffffe03047836 */ /* 0x001fcc0000000000 */
[----:B------:R-:W0:Y:S02]  /*0d60*/  F2I.U64.TRUNC R4, R4 ;  /* 0x0000000400047311 */ /* 0x000e24000020d800 */
[----:B0-----:R-:W-:-:S04]  /*0d70*/  IMAD.WIDE.U32 R8, R4, R6, RZ ;  /* 0x0000000604087225 */ /* 0x001fc800078e00ff */
[----:B------:R-:W-:Y:S01]  /*0d80*/  IMAD R9, R4, R7, R9 ;  /* 0x0000000704097224 */ /* 0x000fe200078e0209 */
[----:B------:R-:W-:-:S03]  /*0d90*/  IADD3 R11, P0, PT, RZ, -R8, RZ ;  /* 0x80000008ff0b7210 */ /* 0x000fc60007f1e0ff */
[----:B------:R-:W-:Y:S02]  /*0da0*/  IMAD R9, R5, R6, R9 ;  /* 0x0000000605097224 */ /* 0x000fe400078e0209 */
[----:B------:R-:W-:-:S04]  /*0db0*/  IMAD.HI.U32 R8, R4, R11, RZ ;  /* 0x0000000b04087227 */ /* 0x000fc800078e00ff */
[----:B------:R-:W-:Y:S02]  /*0dc0*/  IMAD.X R13, RZ, RZ, ~R9, P0 ;  /* 0x000000ffff0d7224 */ /* 0x000fe400000e0e09 */
[----:B------:R-:W-:Y:S02]  /*0dd0*/  IMAD.MOV.U32 R9, RZ, RZ, R4 ;  /* 0x000000ffff097224 */ /* 0x000fe400078e0004 */
[-C--:B------:R-:W-:Y:S02]  /*0de0*/  IMAD R15, R5, R13.reuse, RZ ;  /* 0x0000000d050f7224 */ /* 0x080fe400078e02ff */
[----:B------:R-:W-:-:S04]  /*0df0*/  IMAD.WIDE.U32 R8, P0, R4, R13, R8 ;  /* 0x0000000d04087225 */ /* 0x000fc80007800008 */
[----:B------:R-:W-:-:S04]  /*0e00*/  IMAD.HI.U32 R3, R5, R13, RZ ;  /* 0x0000000d05037227 */ /* 0x000fc800078e00ff */
[----:B------:R-:W-:-:S04]  /*0e10*/  IMAD.HI.U32 R8, P1, R5, R11, R8 ;  /* 0x0000000b05087227 */ /* 0x000fc80007820008 */
[----:B------:R-:W-:Y:S01]  /*0e20*/  IMAD.X R3, R3, 0x1, R5, P0 ;  /* 0x0000000103037824 */ /* 0x000fe200000e0605 */
[----:B------:R-:W-:-:S04]  /*0e30*/  IADD3 R9, P2, PT, R15, R8, RZ ;  /* 0x000000080f097210 */ /* 0x000fc80007f5e0ff */
[----:B------:R-:W-:Y:S01]  /*0e40*/  IADD3.X R3, PT, PT, RZ, RZ, R3, P2, P1 ;  /* 0x000000ffff037210 */ /* 0x000fe200017e2403 */
[----:B------:R-:W-:-:S04]  /*0e50*/  IMAD.WIDE.U32 R4, R9, R6, RZ ;  /* 0x0000000609047225 */ /* 0x000fc800078e00ff */
[----:B------:R-:W-:Y:S01]  /*0e60*/  IMAD R5, R9, R7, R5 ;  /* 0x0000000709057224 */ /* 0x000fe200078e0205 */
[----:B------:R-:W-:-:S03]  /*0e70*/  IADD3 R11, P0, PT, RZ, -R4, RZ ;  /* 0x80000004ff0b7210 */ /* 0x000fc60007f1e0ff */
[----:B------:R-:W-:Y:S02]  /*0e80*/  IMAD R5, R3, R6, R5 ;  /* 0x0000000603057224 */ /* 0x000fe400078e0205 */
[----:B------:R-:W-:-:S04]  /*0e90*/  IMAD.HI.U32 R8, R9, R11, RZ ;  /* 0x0000000b09087227 */ /* 0x000fc800078e00ff */
[----:B------:R-:W-:Y:S02]  /*0ea0*/  IMAD.X R4, RZ, RZ, ~R5, P0 ;  /* 0x000000ffff047224 */ /* 0x000fe400000e0e05 */
[----:B------:R-:W-:Y:S02]  /*0eb0*/  IMAD.MOV.U32 R5, RZ, RZ, RZ ;  /* 0x000000ffff057224 */ /* 0x000fe400078e00ff */
[----:B------:R-:W-:-:S04]  /*0ec0*/  IMAD.WIDE.U32 R8, P0, R9, R4, R8 ;  /* 0x0000000409087225 */ /* 0x000fc80007800008 */
[C---:B------:R-:W-:Y:S02]  /*0ed0*/  IMAD R10, R3.reuse, R4, RZ ;  /* 0x00000004030a7224 */ /* 0x040fe400078e02ff */
[----:B------:R-:W-:-:S04]  /*0ee0*/  IMAD.HI.U32 R9, P1, R3, R11, R8 ;  /* 0x0000000b03097227 */ /* 0x000fc80007820008 */
[----:B------:R-:W-:Y:S01]  /*0ef0*/  IMAD.HI.U32 R8, R3, R4, RZ ;  /* 0x0000000403087227 */ /* 0x000fe200078e00ff */
[----:B------:R-:W-:-:S03]  /*0f00*/  IADD3 R9, P2, PT, R10, R9, RZ ;  /* 0x000000090a097210 */ /* 0x000fc60007f5e0ff */
[----:B------:R-:W-:Y:S02]  /*0f10*/  IMAD.X R3, R8, 0x1, R3, P0 ;  /* 0x0000000108037824 */ /* 0x000fe400000e0603 */
[----:B------:R-:W-:-:S03]  /*0f20*/  IMAD.HI.U32 R4, R9, R0, RZ ;  /* 0x0000000009047227 */ /* 0x000fc600078e00ff */
[----:B------:R-:W-:Y:S01]  /*0f30*/  IADD3.X R3, PT, PT, RZ, RZ, R3, P2, P1 ;  /* 0x000000ffff037210 */ /* 0x000fe200017e2403 */
[----:B------:R-:W-:-:S04]  /*0f40*/  IMAD.WIDE.U32 R4, RZ, R9, R4 ;  /* 0x00000009ff047225 */ /* 0x000fc800078e0004 */
[----:B------:R-:W-:-:S05]  /*0f50*/  IMAD.HI.U32 R3, P0, R3, R0, R4 ;  /* 0x0000000003037227 */ /* 0x000fca0007800004 */
[----:B------:R-:W-:Y:S02]  /*0f60*/  IADD3 R9, P1, PT, RZ, R3, RZ ;  /* 0x00000003ff097210 */ /* 0x000fe40007f3e0ff */
[----:B------:R-:W-:-:S03]  /*0f70*/  IADD3.X R3, PT, PT, RZ, RZ, RZ, P0, !PT ;  /* 0x000000ffff037210 */ /* 0x000fc600007fe4ff */
[----:B------:R-:W-:-:S04]  /*0f80*/  IMAD.WIDE.U32 R4, R9, R6, RZ ;  /* 0x0000000609047225 */ /* 0x000fc800078e00ff */
[----:B------:R-:W-:Y:S02]  /*0f90*/  IMAD.X R3, RZ, RZ, R3, P1 ;  /* 0x000000ffff037224 */ /* 0x000fe400008e0603 */
[----:B------:R-:W-:Y:S01]  /*0fa0*/  IMAD R9, R9, R7, R5 ;  /* 0x0000000709097224 */ /* 0x000fe200078e0205 */
[----:B------:R-:W-:-:S03]  /*0fb0*/  IADD3 R5, P1, PT, -R4, R0, RZ ;  /* 0x0000000004057210 */ /* 0x000fc60007f3e1ff */
[-C--:B------:R-:W-:Y:S01]  /*0fc0*/  IMAD R3, R3, R6.reuse, R9 ;  /* 0x0000000603037224 */ /* 0x080fe200078e0209 */
[----:B------:R-:W-:-:S03]  /*0fd0*/  ISETP.GE.U32.AND P0, PT, R5, R6, PT ;  /* 0x000000060500720c */ /* 0x000fc60003f06070 */
[----:B------:R-:W-:Y:S01]  /*0fe0*/  IMAD.X R11, RZ, RZ, ~R3, P1 ;  /* 0x000000ffff0b7224 */ /* 0x000fe200008e0e03 */
[----:B------:R-:W-:-:S04]  /*0ff0*/  IADD3 R3, P1, PT, -R6, R5, RZ ;  /* 0x0000000506037210 */ /* 0x000fc80007f3e1ff */
[C---:B------:R-:W-:Y:S01]  /*1000*/  ISETP.GE.U32.AND.EX P0, PT, R11.reuse, R7, PT, P0 ;  /* 0x000000070b00720c */ /* 0x040fe20003f06100 */
[----:B------:R-:W-:Y:S01]  /*1010*/  IMAD.X R9, R11, 0x1, ~R7, P1 ;  /* 0x000000010b097824 */ /* 0x000fe200008e0e07 */
[C---:B------:R-:W-:Y:S02]  /*1020*/  ISETP.NE.U32.AND P1, PT, R6.reuse, RZ, PT ;  /* 0x000000ff0600720c */ /* 0x040fe40003f25070 */
[----:B------:R-:W-:Y:S02]  /*1030*/  SEL R3, R3, R5, P0 ;  /* 0x0000000503037207 */ /* 0x000fe40000000000 */
[----:B------:R-:W-:Y:S02]  /*1040*/  SEL R9, R9, R11, P0 ;  /* 0x0000000b09097207 */ /* 0x000fe40000000000 */
[----:B------:R-:W-:Y:S02]  /*1050*/  ISETP.GE.U32.AND P0, PT, R3, R6, PT ;  /* 0x000000060300720c */ /* 0x000fe40003f06070 */
[----:B------:R-:W-:-:S02]  /*1060*/  IADD3 R4, P2, PT, -R6, R3, RZ ;  /* 0x0000000306047210 */ /* 0x000fc40007f5e1ff */
[----:B------:R-:W-:Y:S02]  /*1070*/  ISETP.GE.U32.AND.EX P0, PT, R9, R7, PT, P0 ;  /* 0x000000070900720c */ /* 0x000fe40003f06100 */
[----:B------:R-:W-:Y:S01]  /*1080*/  ISETP.NE.AND.EX P1, PT, R7, RZ, PT, P1 ;  /* 0x000000ff0700720c */ /* 0x000fe20003f25310 */
[----:B------:R-:W-:Y:S01]  /*1090*/  IMAD.X R5, R9, 0x1, ~R7, P2 ;  /* 0x0000000109057824 */ /* 0x000fe200010e0e07 */
[----:B------:R-:W-:Y:S01]  /*10a0*/  SEL R4, R4, R3, P0 ;  /* 0x0000000304047207 */ /* 0x000fe20000000000 */
[----:B------:R-:W-:-:S03]  /*10b0*/  IMAD.MOV.U32 R3, RZ, RZ, 0x0 ;  /* 0x00000000ff037424 */ /* 0x000fc600078e00ff */
[----:B------:R-:W-:Y:S02]  /*10c0*/  SEL R5, R5, R9, P0 ;  /* 0x0000000905057207 */ /* 0x000fe40000000000 */
[----:B------:R-:W-:Y:S02]  /*10d0*/  SEL R4, R4, 0xffffffff, P1 ;  /* 0xffffffff04047807 */ /* 0x000fe40000800000 */
[----:B------:R-:W-:Y:S01]  /*10e0*/  SEL R5, R5, 0xffffffff, P1 ;  /* 0xffffffff05057807 */ /* 0x000fe20000800000 */
[----:B------:R-:W-:Y:S06]  /*10f0*/  RET.REL.NODEC R2 `(_Z8multiplyP6MatrixS0_S0_Py) ;  /* 0xffffffec02c07950 */ /* 0x000fec0003c3ffff */
.L_x_9:
[----:B------:R-:W-:-:S00]  /*1100*/  BRA `(.L_x_9) ;  /* 0xfffffffc00fc7947 */ /* 0x000fc0000383ffff */
[----:B------:R-:W-:-:S00]  /*1110*/  NOP ;  /* 0x0000000000007918 */ /* 0x000fc00000000000 */
        /* <DEDUP_REMOVED lines=14> */
.L_x_11:


//--------------------- .nv.shared.reserved.0     --------------------------
	.section	.nv.shared.reserved.0,"aw",@nobits
	.weak		__nv_reservedSMEM_offset_0_alias
	.size		__nv_reservedSMEM_offset_0_alias, 0, 64
	.other		__nv_reservedSMEM_offset_0_alias,@"STO_CUDA_RESERVED_SHARED STV_DEFAULT"
__nv_reservedSMEM_offset_0_alias:
	.zero		0
	.zero		64


//--------------------- .nv.constant0._Z8multiplyP6MatrixS0_S0_Py --------------------------
	.section	.nv.constant0._Z8multiplyP6MatrixS0_S0_Py,"a",@progbits
	.sectionflags	@""
	.align	4
.nv.constant0._Z8multiplyP6MatrixS0_S0_Py:
	.zero		928


//--------------------- SYMBOLS --------------------------

	.type		.nv.reservedSmem.offset0,@object
	.size		.nv.reservedSmem.offset0,0x4
